//
// Generated by NVIDIA NVVM Compiler
//
// Compiler Build ID: CL-36424714
// Cuda compilation tools, release 13.0, V13.0.88
// Based on NVVM 20.0.0
//

.version 9.0
.target sm_100
.address_size 64

	// .globl	_Z16cuda_nv12_to_rgbPhS_S_iiii

.visible .entry _Z16cuda_nv12_to_rgbPhS_S_iiii(
	.param .u64 .ptr .align 1 _Z16cuda_nv12_to_rgbPhS_S_iiii_param_0,
	.param .u64 .ptr .align 1 _Z16cuda_nv12_to_rgbPhS_S_iiii_param_1,
	.param .u64 .ptr .align 1 _Z16cuda_nv12_to_rgbPhS_S_iiii_param_2,
	.param .u32 _Z16cuda_nv12_to_rgbPhS_S_iiii_param_3,
	.param .u32 _Z16cuda_nv12_to_rgbPhS_S_iiii_param_4,
	.param .u32 _Z16cuda_nv12_to_rgbPhS_S_iiii_param_5,
	.param .u32 _Z16cuda_nv12_to_rgbPhS_S_iiii_param_6
)
{
	.reg .pred 	%p<4>;
	.reg .b16 	%rs<2>;
	.reg .b32 	%r<41>;
	.reg .b64 	%rd<13>;

	ld.param.u64 	%rd1, [_Z16cuda_nv12_to_rgbPhS_S_iiii_param_0];
	ld.param.u64 	%rd2, [_Z16cuda_nv12_to_rgbPhS_S_iiii_param_1];
	ld.param.u64 	%rd3, [_Z16cuda_nv12_to_rgbPhS_S_iiii_param_2];
	ld.param.u32 	%r5, [_Z16cuda_nv12_to_rgbPhS_S_iiii_param_3];
	ld.param.u32 	%r3, [_Z16cuda_nv12_to_rgbPhS_S_iiii_param_4];
	ld.param.u32 	%r4, [_Z16cuda_nv12_to_rgbPhS_S_iiii_param_5];
	mov.u32 	%r7, %ctaid.x;
	mov.u32 	%r8, %ntid.x;
	mov.u32 	%r9, %tid.x;
	mad.lo.s32 	%r1, %r7, %r8, %r9;
	mov.u32 	%r10, %ctaid.y;
	mov.u32 	%r11, %ntid.y;
	mov.u32 	%r12, %tid.y;
	mad.lo.s32 	%r13, %r10, %r11, %r12;
	setp.ge.s32 	%p1, %r1, %r3;
	setp.ge.s32 	%p2, %r13, %r5;
	or.pred  	%p3, %p1, %p2;
	@%p3 bra 	$L__BB0_2;
	cvta.to.global.u64 	%rd4, %rd1;
	cvta.to.global.u64 	%rd5, %rd2;
	cvta.to.global.u64 	%rd6, %rd3;
	mad.lo.s32 	%r14, %r4, %r13, %r1;
	shr.u32 	%r15, %r13, 1;
	shr.u32 	%r16, %r1, 31;
	add.s32 	%r17, %r1, %r16;
	and.b32  	%r18, %r17, -2;
	mad.lo.s32 	%r19, %r4, %r15, %r18;
	cvt.s64.s32 	%rd7, %r14;
	add.s64 	%rd8, %rd4, %rd7;
	ld.global.u8 	%rs1, [%rd8];
	cvt.s64.s32 	%rd9, %r19;
	add.s64 	%rd10, %rd5, %rd9;
	ld.global.u8 	%r20, [%rd10];
	ld.global.u8 	%r21, [%rd10+1];
	add.s32 	%r22, %r20, -128;
	add.s32 	%r23, %r21, -128;
	mul.wide.u16 	%r24, %rs1, 298;
	add.s32 	%r25, %r24, -4640;
	mad.lo.s32 	%r26, %r23, 409, %r25;
	shr.s32 	%r27, %r26, 8;
	max.s32 	%r28, %r27, 0;
	min.s32 	%r29, %r28, 255;
	mad.lo.s32 	%r30, %r22, -100, %r25;
	mad.lo.s32 	%r31, %r23, -208, %r30;
	shr.s32 	%r32, %r31, 8;
	max.s32 	%r33, %r32, 0;
	min.s32 	%r34, %r33, 255;
	mad.lo.s32 	%r35, %r22, 616, %r30;
	shr.s32 	%r36, %r35, 8;
	max.s32 	%r37, %r36, 0;
	min.s32 	%r38, %r37, 255;
	mad.lo.s32 	%r39, %r3, %r13, %r1;
	mul.lo.s32 	%r40, %r39, 3;
	cvt.s64.s32 	%rd11, %r40;
	add.s64 	%rd12, %rd6, %rd11;
	st.global.u8 	[%rd12], %r29;
	st.global.u8 	[%rd12+1], %r34;
	st.global.u8 	[%rd12+2], %r38;
$L__BB0_2:
	ret;

}


// ===== COMPILED SASS (sm_100) =====

	.target	sm_100

	.elftype	@"ET_EXEC"


//--------------------- .note.nv.tkinfo           --------------------------
	.section	.note.nv.tkinfo,"",@"SHT_NOTE"
	.sectionflags	@"SHF_NOTE_NV_TKINFO"
	.tkinfo
        /*0018*/ 	.word	0x00000002
        /*0030*/ 	.string	""
        /*0030*/ 	.string	"ptxas"
        /*0030*/ 	.string	"Cuda compilation tools, release 13.0, V13.0.88"
        /*0030*/ 	.string	"Build cuda_13.0.r13.0/compiler.36424714_0"
        /*0030*/ 	.string	"-arch sm_100 -m 64 "



//--------------------- .note.nv.cuinfo           --------------------------
	.section	.note.nv.cuinfo,"",@"SHT_NOTE"
	.sectionflags	@"SHF_NOTE_NV_CUINFO"
        /*0018*/ 	.short	0x0002
        /*001a*/ 	.short	0x0064
        /*001c*/ 	.short	0x0082
	.zero		2


//--------------------- .nv.info                  --------------------------
	.section	.nv.info,"",@"SHT_CUDA_INFO"
	.align	4


	//----- nvinfo : EIATTR_REGCOUNT
	.align		4
        /*0000*/ 	.byte	0x04, 0x2f
        /*0002*/ 	.short	(.L_1 - .L_0)
	.align		4
.L_0:
        /*0004*/ 	.word	index@(_Z16cuda_nv12_to_rgbPhS_S_iiii)
        /*0008*/ 	.word	0x0000000e


	//----- nvinfo : EIATTR_FRAME_SIZE
	.align		4
.L_1:
        /*000c*/ 	.byte	0x04, 0x11
        /*000e*/ 	.short	(.L_3 - .L_2)
	.align		4
.L_2:
        /*0010*/ 	.word	index@(_Z16cuda_nv12_to_rgbPhS_S_iiii)
        /*0014*/ 	.word	0x00000000


	//----- nvinfo : EIATTR_MIN_STACK_SIZE
	.align		4
.L_3:
        /*0018*/ 	.byte	0x04, 0x12
        /*001a*/ 	.short	(.L_5 - .L_4)
	.align		4
.L_4:
        /*001c*/ 	.word	index@(_Z16cuda_nv12_to_rgbPhS_S_iiii)
        /*0020*/ 	.word	0x00000000
.L_5:


//--------------------- .nv.compat                --------------------------
	.section	.nv.compat,"",@"SHT_CUDA_COMPAT_INFO"
	.align	4
        /*0000*/ 	.byte	0x02, 0x09, 0x00, 0x00, 0x02, 0x02, 0x01, 0x00, 0x02, 0x05, 0x05, 0x00, 0x03, 0x07, 0x01, 0x01
        /*0010*/ 	.byte	0x02, 0x03, 0x00, 0x00, 0x02, 0x06, 0x01, 0x00, 0x04, 0x0b, 0x08, 0x00, 0x09, 0x00, 0x00, 0x00
        /*0020*/ 	.byte	0x00, 0x00, 0x00, 0x00


//--------------------- .nv.info._Z16cuda_nv12_to_rgbPhS_S_iiii --------------------------
	.section	.nv.info._Z16cuda_nv12_to_rgbPhS_S_iiii,"",@"SHT_CUDA_INFO"
	.sectionflags	@""
	.align	4


	//----- nvinfo : EIATTR_CUDA_API_VERSION
	.align		4
        /*0000*/ 	.byte	0x04, 0x37
        /*0002*/ 	.short	(.L_7 - .L_6)
.L_6:
        /*0004*/ 	.word	0x00000082


	//----- nvinfo : EIATTR_KPARAM_INFO
	.align		4
.L_7:
        /*0008*/ 	.byte	0x04, 0x17
        /*000a*/ 	.short	(.L_9 - .L_8)
.L_8:
        /*000c*/ 	.word	0x00000000
        /*0010*/ 	.short	0x0006
        /*0012*/ 	.short	0x0024
        /*0014*/ 	.byte	0x00, 0xf0, 0x11, 0x00


	//----- nvinfo : EIATTR_KPARAM_INFO
	.align		4
.L_9:
        /*0018*/ 	.byte	0x04, 0x17
        /*001a*/ 	.short	(.L_11 - .L_10)
.L_10:
        /*001c*/ 	.word	0x00000000
        /*0020*/ 	.short	0x0005
        /*0022*/ 	.short	0x0020
        /*0024*/ 	.byte	0x00, 0xf0, 0x11, 0x00


	//----- nvinfo : EIATTR_KPARAM_INFO
	.align		4
.L_11:
        /*0028*/ 	.byte	0x04, 0x17
        /*002a*/ 	.short	(.L_13 - .L_12)
.L_12:
        /*002c*/ 	.word	0x00000000
        /*0030*/ 	.short	0x0004
        /*0032*/ 	.short	0x001c
        /*0034*/ 	.byte	0x00, 0xf0, 0x11, 0x00


	//----- nvinfo : EIATTR_KPARAM_INFO
	.align		4
.L_13:
        /*0038*/ 	.byte	0x04, 0x17
        /*003a*/ 	.short	(.L_15 - .L_14)
.L_14:
        /*003c*/ 	.word	0x00000000
        /*0040*/ 	.short	0x0003
        /*0042*/ 	.short	0x0018
        /*0044*/ 	.byte	0x00, 0xf0, 0x11, 0x00


	//----- nvinfo : EIATTR_KPARAM_INFO
	.align		4
.L_15:
        /*0048*/ 	.byte	0x04, 0x17
        /*004a*/ 	.short	(.L_17 - .L_16)
.L_16:
        /*004c*/ 	.word	0x00000000
        /*0050*/ 	.short	0x0002
        /*0052*/ 	.short	0x0010
        /*0054*/ 	.byte	0x00, 0xf5, 0x21, 0x00


	//----- nvinfo : EIATTR_KPARAM_INFO
	.align		4
.L_17:
        /*0058*/ 	.byte	0x04, 0x17
        /*005a*/ 	.short	(.L_19 - .L_18)
.L_18:
        /*005c*/ 	.word	0x00000000
        /*0060*/ 	.short	0x0001
        /*0062*/ 	.short	0x0008
        /*0064*/ 	.byte	0x00, 0xf5, 0x21, 0x00


	//----- nvinfo : EIATTR_KPARAM_INFO
	.align		4
.L_19:
        /*0068*/ 	.byte	0x04, 0x17
        /*006a*/ 	.short	(.L_21 - .L_20)
.L_20:
        /*006c*/ 	.word	0x00000000
        /*0070*/ 	.short	0x0000
        /*0072*/ 	.short	0x0000
        /*0074*/ 	.byte	0x00, 0xf5, 0x21, 0x00


	//----- nvinfo : EIATTR_SPARSE_MMA_MASK
	.align		4
.L_21:
        /*0078*/ 	.byte	0x03, 0x50
        /*007a*/ 	.short	0x0000


	//----- nvinfo : EIATTR_MAXREG_COUNT
	.align		4
        /*007c*/ 	.byte	0x03, 0x1b
        /*007e*/ 	.short	0x00ff


	//----- nvinfo : EIATTR_MERCURY_ISA_VERSION
	.align		4
        /*0080*/ 	.byte	0x03, 0x5f
        /*0082*/ 	.short	0x0101


	//----- nvinfo : EIATTR_VRC_CTA_INIT_COUNT
	.align		4
        /*0084*/ 	.byte	0x02, 0x4a
	.zero		1
	.zero		1


	//----- nvinfo : EIATTR_EXIT_INSTR_OFFSETS
	.align		4
        /*0088*/ 	.byte	0x04, 0x1c
        /*008a*/ 	.short	(.L_23 - .L_22)


	//   ....[0]....
.L_22:
        /*008c*/ 	.word	0x000000c0


	//   ....[1]....
        /*0090*/ 	.word	0x00000350


	//----- nvinfo : EIATTR_CBANK_PARAM_SIZE
	.align		4
.L_23:
        /*0094*/ 	.byte	0x03, 0x19
        /*0096*/ 	.short	0x0028


	//----- nvinfo : EIATTR_PARAM_CBANK
	.align		4
        /*0098*/ 	.byte	0x04, 0x0a
        /*009a*/ 	.short	(.L_25 - .L_24)
	.align		4
.L_24:
        /*009c*/ 	.word	index@(.nv.constant0._Z16cuda_nv12_to_rgbPhS_S_iiii)
        /*00a0*/ 	.short	0x0380
        /*00a2*/ 	.short	0x0028


	//----- nvinfo : EIATTR_SW_WAR
	.align		4
.L_25:
        /*00a4*/ 	.byte	0x04, 0x36
        /*00a6*/ 	.short	(.L_27 - .L_26)
.L_26:
        /*00a8*/ 	.word	0x00000008
.L_27:


//--------------------- .nv.callgraph             --------------------------
	.section	.nv.callgraph,"",@"SHT_CUDA_CALLGRAPH"
	.align	4
	.sectionentsize	8
	.align		4
        /*0000*/ 	.word	0x00000000
	.align		4
        /*0004*/ 	.word	0xffffffff
	.align		4
        /*0008*/ 	.word	0x00000000
	.align		4
        /*000c*/ 	.word	0xfffffffe
	.align		4
        /*0010*/ 	.word	0x00000000
	.align		4
        /*0014*/ 	.word	0xfffffffd
	.align		4
        /*0018*/ 	.word	0x00000000
	.align		4
        /*001c*/ 	.word	0xfffffffc


//--------------------- .text._Z16cuda_nv12_to_rgbPhS_S_iiii --------------------------
	.section	.text._Z16cuda_nv12_to_rgbPhS_S_iiii,"ax",@progbits
	.align	128
        .global         _Z16cuda_nv12_to_rgbPhS_S_iiii
        .type           _Z16cuda_nv12_to_rgbPhS_S_iiii,@function
        .size           _Z16cuda_nv12_to_rgbPhS_S_iiii,(.L_x_1 - _Z16cuda_nv12_to_rgbPhS_S_iiii)
        .other          _Z16cuda_nv12_to_rgbPhS_S_iiii,@"STO_CUDA_ENTRY STV_DEFAULT"
_Z16cuda_nv12_to_rgbPhS_S_iiii:
.text._Z16cuda_nv12_to_rgbPhS_S_iiii:
[----:B------:R-:W-:Y:S01]  /*0000*/  LDC R1, c[0x0][0x37c] ;  /* 0x0000df00ff017b82 */ /* 0x000fe20000000800 */
[----:B------:R-:W0:Y:S07]  /*0010*/  S2R R2, SR_TID.Y ;  /* 0x0000000000027919 */ /* 0x000e2e0000002200 */
[----:B------:R-:W1:Y:S01]  /*0020*/  LDC R0, c[0x0][0x360] ;  /* 0x0000d800ff007b82 */ /* 0x000e620000000800 */
[----:B------:R-:W2:Y:S01]  /*0030*/  LDCU.64 UR6, c[0x0][0x398] ;  /* 0x00007300ff0677ac */ /* 0x000ea20008000a00 */
[----:B------:R-:W1:Y:S06]  /*0040*/  S2R R3, SR_TID.X ;  /* 0x0000000000037919 */ /* 0x000e6c0000002100 */
[----:B------:R-:W0:Y:S08]  /*0050*/  S2UR UR5, SR_CTAID.Y ;  /* 0x00000000000579c3 */ /* 0x000e300000002600 */
[----:B------:R-:W0:Y:S08]  /*0060*/  LDC R7, c[0x0][0x364] ;  /* 0x0000d900ff077b82 */ /* 0x000e300000000800 */
[----:B------:R-:W1:Y:S01]  /*0070*/  S2UR UR4, SR_CTAID.X ;  /* 0x00000000000479c3 */ /* 0x000e620000002500 */
[----:B0-----:R-:W-:-:S05]  /*0080*/  IMAD R7, R7, UR5, R2 ;  /* 0x0000000507077c24 */ /* 0x001fca000f8e0202 */
[----:B--2---:R-:W-:Y:S01]  /*0090*/  ISETP.GE.AND P0, PT, R7, UR6, PT ;  /* 0x0000000607007c0c */ /* 0x004fe2000bf06270 */
[----:B-1----:R-:W-:-:S05]  /*00a0*/  IMAD R0, R0, UR4, R3 ;  /* 0x0000000400007c24 */ /* 0x002fca000f8e0203 */
[----:B------:R-:W-:-:S13]  /*00b0*/  ISETP.GE.OR P0, PT, R0, UR7, P0 ;  /* 0x0000000700007c0c */ /* 0x000fda0008706670 */
[----:B------:R-:W-:Y:S05]  /*00c0*/  @P0 EXIT ;  /* 0x000000000000094d */ /* 0x000fea0003800000 */
[----:B------:R-:W0:Y:S01]  /*00d0*/  LDCU UR6, c[0x0][0x3a0] ;  /* 0x00007400ff0677ac */ /* 0x000e220008000800 */
[----:B------:R-:W-:Y:S02]  /*00e0*/  LEA.HI R3, R0, R0, RZ, 0x1 ;  /* 0x0000000000037211 */ /* 0x000fe400078f08ff */
[----:B------:R-:W-:Y:S01]  /*00f0*/  SHF.R.U32.HI R2, RZ, 0x1, R7 ;  /* 0x00000001ff027819 */ /* 0x000fe20000011607 */
[----:B------:R-:W1:Y:S01]  /*0100*/  LDCU.128 UR8, c[0x0][0x380] ;  /* 0x00007000ff0877ac */ /* 0x000e620008000c00 */
[----:B------:R-:W-:Y:S01]  /*0110*/  LOP3.LUT R3, R3, 0xfffffffe, RZ, 0xc0, !PT ;  /* 0xfffffffe03037812 */ /* 0x000fe200078ec0ff */
[----:B------:R-:W2:Y:S01]  /*0120*/  LDCU.64 UR4, c[0x0][0x358] ;  /* 0x00006b00ff0477ac */ /* 0x000ea20008000a00 */
[----:B0-----:R-:W-:-:S03]  /*0130*/  IMAD R5, R7, UR6, R0 ;  /* 0x0000000607057c24 */ /* 0x001fc6000f8e0200 */
[----:B------:R-:W-:Y:S02]  /*0140*/  IMAD R3, R2, UR6, R3 ;  /* 0x0000000602037c24 */ /* 0x000fe4000f8e0203 */
[----:B-1----:R-:W-:-:S03]  /*0150*/  IADD3 R4, P0, PT, R5, UR8, RZ ;  /* 0x0000000805047c10 */ /* 0x002fc6000ff1e0ff */
[----:B------:R-:W-:Y:S02]  /*0160*/  IADD3 R2, P1, PT, R3, UR10, RZ ;  /* 0x0000000a03027c10 */ /* 0x000fe4000ff3e0ff */
[----:B------:R-:W-:Y:S01]  /*0170*/  LEA.HI.X.SX32 R5, R5, UR9, 0x1, P0 ;  /* 0x0000000905057c11 */ /* 0x000fe200080f0eff */
[----:B------:R-:W-:Y:S01]  /*0180*/  IMAD.MOV.U32 R9, RZ, RZ, 0x12a ;  /* 0x0000012aff097424 */ /* 0x000fe200078e00ff */
[----:B------:R-:W-:Y:S01]  /*0190*/  LEA.HI.X.SX32 R3, R3, UR11, 0x1, P1 ;  /* 0x0000000b03037c11 */ /* 0x000fe200088f0eff */
[----:B------:R-:W0:Y:S02]  /*01a0*/  LDCU.64 UR8, c[0x0][0x390] ;  /* 0x00007200ff0877ac */ /* 0x000e240008000a00 */
[----:B--2---:R-:W2:Y:S04]  /*01b0*/  LDG.E.U8 R4, desc[UR4][R4.64] ;  /* 0x0000000404047981 */ /* 0x004ea8000c1e1100 */
[----:B------:R-:W3:Y:S04]  /*01c0*/  LDG.E.U8 R6, desc[UR4][R2.64] ;  /* 0x0000000402067981 */ /* 0x000ee8000c1e1100 */
[----:B------:R0:W4:Y:S01]  /*01d0*/  LDG.E.U8 R8, desc[UR4][R2.64+0x1] ;  /* 0x0000010402087981 */ /* 0x000122000c1e1100 */
[----:B------:R-:W-:-:S04]  /*01e0*/  IMAD R0, R7, UR7, R0 ;  /* 0x0000000707007c24 */ /* 0x000fc8000f8e0200 */
[----:B------:R-:W-:-:S05]  /*01f0*/  IMAD R0, R0, 0x3, RZ ;  /* 0x0000000300007824 */ /* 0x000fca00078e02ff */
[----:B0-----:R-:W-:-:S04]  /*0200*/  IADD3 R2, P0, PT, R0, UR8, RZ ;  /* 0x0000000800027c10 */ /* 0x001fc8000ff1e0ff */
[----:B------:R-:W-:Y:S01]  /*0210*/  LEA.HI.X.SX32 R3, R0, UR9, 0x1, P0 ;  /* 0x0000000900037c11 */ /* 0x000fe200080f0eff */
[----:B--2---:R-:W-:Y:S02]  /*0220*/  IMAD R9, R4, R9, -0x1220 ;  /* 0xffffede004097424 */ /* 0x004fe400078e0209 */
[----:B---3--:R-:W-:Y:S02]  /*0230*/  VIADD R6, R6, 0xffffff80 ;  /* 0xffffff8006067836 */ /* 0x008fe40000000000 */
[----:B----4-:R-:W-:Y:S02]  /*0240*/  VIADD R8, R8, 0xffffff80 ;  /* 0xffffff8008087836 */ /* 0x010fe40000000000 */
[--C-:B------:R-:W-:Y:S02]  /*0250*/  IMAD R11, R6, -0x64, R9.reuse ;  /* 0xffffff9c060b7824 */ /* 0x100fe400078e0209 */
[C---:B------:R-:W-:Y:S02]  /*0260*/  IMAD R9, R8.reuse, 0x199, R9 ;  /* 0x0000019908097824 */ /* 0x040fe400078e0209 */
[----:B------:R-:W-:-:S02]  /*0270*/  IMAD R8, R8, -0xd0, R11 ;  /* 0xffffff3008087824 */ /* 0x000fc400078e020b */
[----:B------:R-:W-:Y:S01]  /*0280*/  IMAD R6, R6, 0x268, R11 ;  /* 0x0000026806067824 */ /* 0x000fe200078e020b */
[----:B------:R-:W-:Y:S02]  /*0290*/  SHF.R.S32.HI R9, RZ, 0x8, R9 ;  /* 0x00000008ff097819 */ /* 0x000fe40000011409 */
[----:B------:R-:W-:Y:S02]  /*02a0*/  SHF.R.S32.HI R8, RZ, 0x8, R8 ;  /* 0x00000008ff087819 */ /* 0x000fe40000011408 */
[----:B------:R-:W-:Y:S02]  /*02b0*/  SHF.R.S32.HI R6, RZ, 0x8, R6 ;  /* 0x00000008ff067819 */ /* 0x000fe40000011406 */
[----:B------:R-:W-:Y:S02]  /*02c0*/  VIMNMX R9, PT, PT, RZ, R9, !PT ;  /* 0x00000009ff097248 */ /* 0x000fe40007fe0100 */
[----:B------:R-:W-:Y:S02]  /*02d0*/  VIMNMX R8, PT, PT, RZ, R8, !PT ;  /* 0x00000008ff087248 */ /* 0x000fe40007fe0100 */
[----:B------:R-:W-:-:S02]  /*02e0*/  VIMNMX R6, PT, PT, RZ, R6, !PT ;  /* 0x00000006ff067248 */ /* 0x000fc40007fe0100 */
[----:B------:R-:W-:Y:S02]  /*02f0*/  VIMNMX R9, PT, PT, R9, 0xff, PT ;  /* 0x000000ff09097848 */ /* 0x000fe40003fe0100 */
[----:B------:R-:W-:Y:S02]  /*0300*/  VIMNMX R5, PT, PT, R8, 0xff, PT ;  /* 0x000000ff08057848 */ /* 0x000fe40003fe0100 */
[----:B------:R-:W-:Y:S01]  /*0310*/  VIMNMX R7, PT, PT, R6, 0xff, PT ;  /* 0x000000ff06077848 */ /* 0x000fe20003fe0100 */
[----:B------:R-:W-:Y:S04]  /*0320*/  STG.E.U8 desc[UR4][R2.64], R9 ;  /* 0x0000000902007986 */ /* 0x000fe8000c101104 */
[----:B------:R-:W-:Y:S04]  /*0330*/  STG.E.U8 desc[UR4][R2.64+0x1], R5 ;  /* 0x0000010502007986 */ /* 0x000fe8000c101104 */
[----:B------:R-:W-:Y:S01]  /*0340*/  STG.E.U8 desc[UR4][R2.64+0x2], R7 ;  /* 0x0000020702007986 */ /* 0x000fe2000c101104 */
[----:B------:R-:W-:Y:S05]  /*0350*/  EXIT ;  /* 0x000000000000794d */ /* 0x000fea0003800000 */
.L_x_0:
[----:B------:R-:W-:-:S00]  /*0360*/  BRA `(.L_x_0) ;  /* 0xfffffffc00fc7947 */ /* 0x000fc0000383ffff */
[----:B------:R-:W-:-:S00]  /*0370*/  NOP ;  /* 0x0000000000007918 */ /* 0x000fc00000000000 */
        /* <DEDUP_REMOVED lines=8> */
.L_x_1:


//--------------------- .nv.shared.reserved.0     --------------------------
	.section	.nv.shared.reserved.0,"aw",@nobits
	.weak		__nv_reservedSMEM_offset_0_alias
	.size		__nv_reservedSMEM_offset_0_alias, 0, 64
	.other		__nv_reservedSMEM_offset_0_alias,@"STO_CUDA_RESERVED_SHARED STV_DEFAULT"
__nv_reservedSMEM_offset_0_alias:
	.zero		0
	.zero		64


//--------------------- .nv.constant0._Z16cuda_nv12_to_rgbPhS_S_iiii --------------------------
	.section	.nv.constant0._Z16cuda_nv12_to_rgbPhS_S_iiii,"a",@progbits
	.sectionflags	@""
	.align	4
.nv.constant0._Z16cuda_nv12_to_rgbPhS_S_iiii:
	.zero		936


//--------------------- SYMBOLS --------------------------

	.type		.nv.reservedSmem.offset0,@object
	.size		.nv.reservedSmem.offset0,0x4
